//
// Generated by NVIDIA NVVM Compiler
//
// Compiler Build ID: CL-36424714
// Cuda compilation tools, release 13.0, V13.0.88
// Based on NVVM 20.0.0
//

.version 9.0
.target sm_100
.address_size 64

	// .globl	sincGovaluate
.global .align 4 .b8 __cudart_i2opi_f[24] = {65, 144, 67, 60, 153, 149, 98, 219, 192, 221, 52, 245, 209, 87, 39, 252, 41, 21, 68, 78, 110, 131, 249, 162};

.visible .entry sincGovaluate(
	.param .u64 .ptr .align 1 sincGovaluate_param_0,
	.param .u32 sincGovaluate_param_1
)
{
	.local .align 4 .b8 	__local_depot0[28];
	.reg .b64 	%SP;
	.reg .b64 	%SPL;
	.reg .pred 	%p<11>;
	.reg .b32 	%r<48>;
	.reg .b32 	%f<32>;
	.reg .b64 	%rd<25>;
	.reg .b64 	%fd<3>;

	mov.u64 	%SPL, __local_depot0;
	ld.param.u64 	%rd10, [sincGovaluate_param_0];
	ld.param.u32 	%r16, [sincGovaluate_param_1];
	add.u64 	%rd1, %SPL, 0;
	mov.u32 	%r17, %ctaid.y;
	mov.u32 	%r18, %nctaid.x;
	mov.u32 	%r19, %ctaid.x;
	mad.lo.s32 	%r20, %r17, %r18, %r19;
	mov.u32 	%r21, %ntid.x;
	mov.u32 	%r22, %tid.x;
	mad.lo.s32 	%r1, %r20, %r21, %r22;
	setp.ge.s32 	%p1, %r1, %r16;
	@%p1 bra 	$L__BB0_12;
	cvta.to.global.u64 	%rd12, %rd10;
	mul.wide.s32 	%rd13, %r1, 4;
	add.s64 	%rd2, %rd12, %rd13;
	ld.global.f32 	%f1, [%rd2];
	abs.f32 	%f2, %f1;
	setp.lt.f32 	%p2, %f2, 0f33D6BF95;
	mov.f32 	%f31, 0f3F800000;
	@%p2 bra 	$L__BB0_11;
	mul.f32 	%f10, %f1, 0f3F22F983;
	cvt.rni.s32.f32 	%r47, %f10;
	cvt.rn.f32.s32 	%f11, %r47;
	fma.rn.f32 	%f12, %f11, 0fBFC90FDA, %f1;
	fma.rn.f32 	%f13, %f11, 0fB3A22168, %f12;
	fma.rn.f32 	%f30, %f11, 0fA7C234C5, %f13;
	setp.ltu.f32 	%p3, %f2, 0f47CE4780;
	@%p3 bra 	$L__BB0_10;
	setp.neu.f32 	%p4, %f2, 0f7F800000;
	@%p4 bra 	$L__BB0_5;
	mov.f32 	%f16, 0f00000000;
	mul.rn.f32 	%f30, %f1, %f16;
	mov.b32 	%r47, 0;
	bra.uni 	$L__BB0_10;
$L__BB0_5:
	mov.b32 	%r3, %f1;
	shl.b32 	%r24, %r3, 8;
	or.b32  	%r4, %r24, -2147483648;
	mov.b64 	%rd24, 0;
	mov.b32 	%r44, 0;
	mov.u64 	%rd22, __cudart_i2opi_f;
	mov.u64 	%rd23, %rd1;
$L__BB0_6:
	.pragma "nounroll";
	ld.global.nc.u32 	%r25, [%rd22];
	mad.wide.u32 	%rd16, %r25, %r4, %rd24;
	shr.u64 	%rd24, %rd16, 32;
	st.local.u32 	[%rd23], %rd16;
	add.s32 	%r44, %r44, 1;
	add.s64 	%rd23, %rd23, 4;
	add.s64 	%rd22, %rd22, 4;
	setp.ne.s32 	%p5, %r44, 6;
	@%p5 bra 	$L__BB0_6;
	shr.u32 	%r26, %r3, 23;
	st.local.u32 	[%rd1+24], %rd24;
	and.b32  	%r7, %r26, 31;
	and.b32  	%r27, %r26, 224;
	add.s32 	%r28, %r27, -128;
	shr.u32 	%r29, %r28, 5;
	mul.wide.u32 	%rd17, %r29, 4;
	sub.s64 	%rd9, %rd1, %rd17;
	ld.local.u32 	%r45, [%rd9+24];
	ld.local.u32 	%r46, [%rd9+20];
	setp.eq.s32 	%p6, %r7, 0;
	@%p6 bra 	$L__BB0_9;
	shf.l.wrap.b32 	%r45, %r46, %r45, %r7;
	ld.local.u32 	%r30, [%rd9+16];
	shf.l.wrap.b32 	%r46, %r30, %r46, %r7;
$L__BB0_9:
	shr.u32 	%r31, %r45, 30;
	shf.l.wrap.b32 	%r32, %r46, %r45, 2;
	shl.b32 	%r33, %r46, 2;
	shr.u32 	%r34, %r32, 31;
	add.s32 	%r35, %r34, %r31;
	neg.s32 	%r36, %r35;
	setp.lt.s32 	%p7, %r3, 0;
	selp.b32 	%r47, %r36, %r35, %p7;
	xor.b32  	%r37, %r32, %r3;
	shr.s32 	%r38, %r32, 31;
	xor.b32  	%r39, %r38, %r32;
	xor.b32  	%r40, %r38, %r33;
	cvt.u64.u32 	%rd18, %r39;
	shl.b64 	%rd19, %rd18, 32;
	cvt.u64.u32 	%rd20, %r40;
	or.b64  	%rd21, %rd19, %rd20;
	cvt.rn.f64.s64 	%fd1, %rd21;
	mul.f64 	%fd2, %fd1, 0d3BF921FB54442D19;
	cvt.rn.f32.f64 	%f14, %fd2;
	neg.f32 	%f15, %f14;
	setp.lt.s32 	%p8, %r37, 0;
	selp.f32 	%f30, %f15, %f14, %p8;
$L__BB0_10:
	mul.rn.f32 	%f17, %f30, %f30;
	and.b32  	%r42, %r47, 1;
	setp.eq.b32 	%p9, %r42, 1;
	selp.f32 	%f18, 0f3F800000, %f30, %p9;
	fma.rn.f32 	%f19, %f17, %f18, 0f00000000;
	fma.rn.f32 	%f20, %f17, 0f37CBAC00, 0fBAB607ED;
	selp.f32 	%f21, %f20, 0fB94D4153, %p9;
	selp.f32 	%f22, 0f3D2AAABB, 0f3C0885E4, %p9;
	fma.rn.f32 	%f23, %f21, %f17, %f22;
	selp.f32 	%f24, 0fBEFFFFFF, 0fBE2AAAA8, %p9;
	fma.rn.f32 	%f25, %f23, %f17, %f24;
	fma.rn.f32 	%f26, %f25, %f19, %f18;
	and.b32  	%r43, %r47, 2;
	setp.eq.s32 	%p10, %r43, 0;
	mov.f32 	%f27, 0f00000000;
	sub.f32 	%f28, %f27, %f26;
	selp.f32 	%f29, %f26, %f28, %p10;
	div.rn.f32 	%f31, %f29, %f1;
$L__BB0_11:
	st.global.f32 	[%rd2], %f31;
$L__BB0_12:
	ret;

}


// ===== COMPILED SASS (sm_100) =====

	.target	sm_100

	.elftype	@"ET_EXEC"


//--------------------- .note.nv.tkinfo           --------------------------
	.section	.note.nv.tkinfo,"",@"SHT_NOTE"
	.sectionflags	@"SHF_NOTE_NV_TKINFO"
	.tkinfo
        /*0018*/ 	.word	0x00000002
        /*0030*/ 	.string	""
        /*0030*/ 	.string	"ptxas"
        /*0030*/ 	.string	"Cuda compilation tools, release 13.0, V13.0.88"
        /*0030*/ 	.string	"Build cuda_13.0.r13.0/compiler.36424714_0"
        /*0030*/ 	.string	"-arch sm_100 -m 64 "



//--------------------- .note.nv.cuinfo           --------------------------
	.section	.note.nv.cuinfo,"",@"SHT_NOTE"
	.sectionflags	@"SHF_NOTE_NV_CUINFO"
        /*0018*/ 	.short	0x0002
        /*001a*/ 	.short	0x0064
        /*001c*/ 	.short	0x0082
	.zero		2


//--------------------- .nv.info                  --------------------------
	.section	.nv.info,"",@"SHT_CUDA_INFO"
	.align	4


	//----- nvinfo : EIATTR_REGCOUNT
	.align		4
        /*0000*/ 	.byte	0x04, 0x2f
        /*0002*/ 	.short	(.L_2 - .L_1)
	.align		4
.L_1:
        /*0004*/ 	.word	index@(sincGovaluate)
        /*0008*/ 	.word	0x00000013


	//----- nvinfo : EIATTR_FRAME_SIZE
	.align		4
.L_2:
        /*000c*/ 	.byte	0x04, 0x11
        /*000e*/ 	.short	(.L_4 - .L_3)
	.align		4
.L_3:
        /*0010*/ 	.word	index@($__internal_0_$__cuda_sm3x_div_rn_noftz_f32_slowpath)
        /*0014*/ 	.word	0x00000000


	//----- nvinfo : EIATTR_FRAME_SIZE
	.align		4
.L_4:
        /*0018*/ 	.byte	0x04, 0x11
        /*001a*/ 	.short	(.L_6 - .L_5)
	.align		4
.L_5:
        /*001c*/ 	.word	index@(sincGovaluate)
        /*0020*/ 	.word	0x00000000


	//----- nvinfo : EIATTR_MIN_STACK_SIZE
	.align		4
.L_6:
        /*0024*/ 	.byte	0x04, 0x12
        /*0026*/ 	.short	(.L_8 - .L_7)
	.align		4
.L_7:
        /*0028*/ 	.word	index@(sincGovaluate)
        /*002c*/ 	.word	0x00000000
.L_8:


//--------------------- .nv.compat                --------------------------
	.section	.nv.compat,"",@"SHT_CUDA_COMPAT_INFO"
	.align	4
        /*0000*/ 	.byte	0x02, 0x09, 0x00, 0x00, 0x02, 0x02, 0x01, 0x00, 0x02, 0x05, 0x05, 0x00, 0x03, 0x07, 0x01, 0x01
        /*0010*/ 	.byte	0x02, 0x03, 0x00, 0x00, 0x02, 0x06, 0x01, 0x00, 0x04, 0x0b, 0x08, 0x00, 0x01, 0x00, 0x00, 0x00
        /*0020*/ 	.byte	0x00, 0x00, 0x00, 0x00


//--------------------- .nv.info.sincGovaluate    --------------------------
	.section	.nv.info.sincGovaluate,"",@"SHT_CUDA_INFO"
	.sectionflags	@""
	.align	4


	//----- nvinfo : EIATTR_CUDA_API_VERSION
	.align		4
        /*0000*/ 	.byte	0x04, 0x37
        /*0002*/ 	.short	(.L_10 - .L_9)
.L_9:
        /*0004*/ 	.word	0x00000082


	//----- nvinfo : EIATTR_KPARAM_INFO
	.align		4
.L_10:
        /*0008*/ 	.byte	0x04, 0x17
        /*000a*/ 	.short	(.L_12 - .L_11)
.L_11:
        /*000c*/ 	.word	0x00000000
        /*0010*/ 	.short	0x0001
        /*0012*/ 	.short	0x0008
        /*0014*/ 	.byte	0x00, 0xf0, 0x11, 0x00


	//----- nvinfo : EIATTR_KPARAM_INFO
	.align		4
.L_12:
        /*0018*/ 	.byte	0x04, 0x17
        /*001a*/ 	.short	(.L_14 - .L_13)
.L_13:
        /*001c*/ 	.word	0x00000000
        /*0020*/ 	.short	0x0000
        /*0022*/ 	.short	0x0000
        /*0024*/ 	.byte	0x00, 0xf5, 0x21, 0x00


	//----- nvinfo : EIATTR_SPARSE_MMA_MASK
	.align		4
.L_14:
        /*0028*/ 	.byte	0x03, 0x50
        /*002a*/ 	.short	0x0000


	//----- nvinfo : EIATTR_MAXREG_COUNT
	.align		4
        /*002c*/ 	.byte	0x03, 0x1b
        /*002e*/ 	.short	0x00ff


	//----- nvinfo : EIATTR_MERCURY_ISA_VERSION
	.align		4
        /*0030*/ 	.byte	0x03, 0x5f
        /*0032*/ 	.short	0x0101


	//----- nvinfo : EIATTR_VRC_CTA_INIT_COUNT
	.align		4
        /*0034*/ 	.byte	0x02, 0x4a
	.zero		1
	.zero		1


	//----- nvinfo : EIATTR_EXIT_INSTR_OFFSETS
	.align		4
        /*0038*/ 	.byte	0x04, 0x1c
        /*003a*/ 	.short	(.L_16 - .L_15)


	//   ....[0]....
.L_15:
        /*003c*/ 	.word	0x000000a0


	//   ....[1]....
        /*0040*/ 	.word	0x000009e0


	//----- nvinfo : EIATTR_CRS_STACK_SIZE
	.align		4
.L_16:
        /*0044*/ 	.byte	0x04, 0x1e
        /*0046*/ 	.short	(.L_18 - .L_17)
.L_17:
        /*0048*/ 	.word	0x00000000


	//----- nvinfo : EIATTR_CBANK_PARAM_SIZE
	.align		4
.L_18:
        /*004c*/ 	.byte	0x03, 0x19
        /*004e*/ 	.short	0x000c


	//----- nvinfo : EIATTR_PARAM_CBANK
	.align		4
        /*0050*/ 	.byte	0x04, 0x0a
        /*0052*/ 	.short	(.L_20 - .L_19)
	.align		4
.L_19:
        /*0054*/ 	.word	index@(.nv.constant0.sincGovaluate)
        /*0058*/ 	.short	0x0380
        /*005a*/ 	.short	0x000c


	//----- nvinfo : EIATTR_SW_WAR
	.align		4
.L_20:
        /*005c*/ 	.byte	0x04, 0x36
        /*005e*/ 	.short	(.L_22 - .L_21)
.L_21:
        /*0060*/ 	.word	0x00000008
.L_22:


//--------------------- .nv.callgraph             --------------------------
	.section	.nv.callgraph,"",@"SHT_CUDA_CALLGRAPH"
	.align	4
	.sectionentsize	8
	.align		4
        /*0000*/ 	.word	0x00000000
	.align		4
        /*0004*/ 	.word	0xffffffff
	.align		4
        /*0008*/ 	.word	0x00000000
	.align		4
        /*000c*/ 	.word	0xfffffffe
	.align		4
        /*0010*/ 	.word	0x00000000
	.align		4
        /*0014*/ 	.word	0xfffffffd
	.align		4
        /*0018*/ 	.word	0x00000000
	.align		4
        /*001c*/ 	.word	0xfffffffc


//--------------------- .nv.constant4             --------------------------
	.section	.nv.constant4,"a",@progbits
	.align	8
	.align		8
.nv.constant4:
        /*0000*/ 	.dword	__cudart_i2opi_f


//--------------------- .text.sincGovaluate       --------------------------
	.section	.text.sincGovaluate,"ax",@progbits
	.align	128
        .global         sincGovaluate
        .type           sincGovaluate,@function
        .size           sincGovaluate,(.L_x_20 - sincGovaluate)
        .other          sincGovaluate,@"STO_CUDA_ENTRY STV_DEFAULT"
sincGovaluate:
.text.sincGovaluate:
[----:B------:R-:W-:Y:S01]  /*0000*/  LDC R1, c[0x0][0x37c] ;  /* 0x0000df00ff017b82 */ /* 0x000fe20000000800 */
[----:B------:R-:W0:Y:S07]  /*0010*/  S2R R0, SR_TID.X ;  /* 0x0000000000007919 */ /* 0x000e2e0000002100 */
[----:B------:R-:W-:Y:S01]  /*0020*/  S2UR UR4, SR_CTAID.Y ;  /* 0x00000000000479c3 */ /* 0x000fe20000002600 */
[----:B------:R-:W1:Y:S01]  /*0030*/  LDCU UR5, c[0x0][0x370] ;  /* 0x00006e00ff0577ac */ /* 0x000e620008000800 */
[----:B------:R-:W2:Y:S06]  /*0040*/  LDCU UR7, c[0x0][0x388] ;  /* 0x00007100ff0777ac */ /* 0x000eac0008000800 */
[----:B------:R-:W1:Y:S08]  /*0050*/  S2UR UR6, SR_CTAID.X ;  /* 0x00000000000679c3 */ /* 0x000e700000002500 */
[----:B------:R-:W0:Y:S01]  /*0060*/  LDC R3, c[0x0][0x360] ;  /* 0x0000d800ff037b82 */ /* 0x000e220000000800 */
[----:B-1----:R-:W-:-:S06]  /*0070*/  UIMAD UR4, UR4, UR5, UR6 ;  /* 0x00000005040472a4 */ /* 0x002fcc000f8e0206 */
[----:B0-----:R-:W-:-:S05]  /*0080*/  IMAD R3, R3, UR4, R0 ;  /* 0x0000000403037c24 */ /* 0x001fca000f8e0200 */
[----:B--2---:R-:W-:-:S13]  /*0090*/  ISETP.GE.AND P0, PT, R3, UR7, PT ;  /* 0x0000000703007c0c */ /* 0x004fda000bf06270 */
[----:B------:R-:W-:Y:S05]  /*00a0*/  @P0 EXIT ;  /* 0x000000000000094d */ /* 0x000fea0003800000 */
[----:B------:R-:W0:Y:S01]  /*00b0*/  LDC.64 R4, c[0x0][0x380] ;  /* 0x0000e000ff047b82 */ /* 0x000e220000000a00 */
[----:B------:R-:W1:Y:S01]  /*00c0*/  LDCU.64 UR6, c[0x0][0x358] ;  /* 0x00006b00ff0677ac */ /* 0x000e620008000a00 */
[----:B0-----:R-:W-:-:S05]  /*00d0*/  IMAD.WIDE R4, R3, 0x4, R4 ;  /* 0x0000000403047825 */ /* 0x001fca00078e0204 */
[----:B-1----:R-:W2:Y:S01]  /*00e0*/  LDG.E R7, desc[UR6][R4.64] ;  /* 0x0000000604077981 */ /* 0x002ea2000c1e1900 */
[----:B------:R-:W-:Y:S01]  /*00f0*/  BSSY.RECONVERGENT B0, `(.L_x_0) ;  /* 0x000008d000007945 */ /* 0x000fe20003800200 */
[----:B------:R-:W-:Y:S01]  /*0100*/  IMAD.MOV.U32 R3, RZ, RZ, 0x3f800000 ;  /* 0x3f800000ff037424 */ /* 0x000fe200078e00ff */
[----:B--2---:R-:W-:-:S13]  /*0110*/  FSETP.GEU.AND P0, PT, |R7|, 1.0000000116860974231e-07, PT ;  /* 0x33d6bf950700780b */ /* 0x004fda0003f0e200 */
[----:B------:R-:W-:Y:S05]  /*0120*/  @!P0 BRA `(.L_x_1) ;  /* 0x0000000800248947 */ /* 0x000fea0003800000 */
[C---:B------:R-:W-:Y:S01]  /*0130*/  FMUL R0, R7.reuse, 0.63661974668502807617 ;  /* 0x3f22f98307007820 */ /* 0x040fe20000400000 */
[----:B------:R-:W-:Y:S01]  /*0140*/  FSETP.GE.AND P0, PT, |R7|, 105615, PT ;  /* 0x47ce47800700780b */ /* 0x000fe20003f06200 */
[----:B------:R-:W-:Y:S04]  /*0150*/  BSSY.RECONVERGENT B1, `(.L_x_2) ;  /* 0x0000067000017945 */ /* 0x000fe80003800200 */
[----:B------:R-:W0:Y:S02]  /*0160*/  F2I.NTZ R0, R0 ;  /* 0x0000000000007305 */ /* 0x000e240000203100 */
[----:B0-----:R-:W-:-:S05]  /*0170*/  I2FP.F32.S32 R2, R0 ;  /* 0x0000000000027245 */ /* 0x001fca0000201400 */
[----:B------:R-:W-:-:S04]  /*0180*/  FFMA R3, R2, -1.5707962512969970703, R7 ;  /* 0xbfc90fda02037823 */ /* 0x000fc80000000007 */
[----:B------:R-:W-:-:S04]  /*0190*/  FFMA R3, R2, -7.5497894158615963534e-08, R3 ;  /* 0xb3a2216802037823 */ /* 0x000fc80000000003 */
[----:B------:R-:W-:Y:S01]  /*01a0*/  FFMA R6, R2, -5.3903029534742383927e-15, R3 ;  /* 0xa7c234c502067823 */ /* 0x000fe20000000003 */
[----:B------:R-:W-:Y:S06]  /*01b0*/  @!P0 BRA `(.L_x_3) ;  /* 0x0000000400808947 */ /* 0x000fec0003800000 */
[----:B------:R-:W-:-:S13]  /*01c0*/  FSETP.NEU.AND P0, PT, |R7|, +INF , PT ;  /* 0x7f8000000700780b */ /* 0x000fda0003f0d200 */
[----:B------:R-:W-:Y:S01]  /*01d0*/  @!P0 FMUL R6, RZ, R7 ;  /* 0x00000007ff068220 */ /* 0x000fe20000400000 */
[----:B------:R-:W-:Y:S01]  /*01e0*/  @!P0 IMAD.MOV.U32 R0, RZ, RZ, RZ ;  /* 0x000000ffff008224 */ /* 0x000fe200078e00ff */
[----:B------:R-:W-:Y:S06]  /*01f0*/  @!P0 BRA `(.L_x_3) ;  /* 0x0000000400708947 */ /* 0x000fec0003800000 */
[----:B------:R-:W-:Y:S01]  /*0200*/  IMAD.SHL.U32 R2, R7, 0x100, RZ ;  /* 0x0000010007027824 */ /* 0x000fe200078e00ff */
[----:B------:R-:W0:Y:S01]  /*0210*/  LDCU.64 UR8, c[0x4][URZ] ;  /* 0x01000000ff0877ac */ /* 0x000e220008000a00 */
[----:B------:R-:W-:Y:S02]  /*0220*/  IMAD.MOV.U32 R0, RZ, RZ, RZ ;  /* 0x000000ffff007224 */ /* 0x000fe400078e00ff */
[----:B------:R-:W-:Y:S01]  /*0230*/  IMAD.MOV.U32 R11, RZ, RZ, RZ ;  /* 0x000000ffff0b7224 */ /* 0x000fe200078e00ff */
[----:B------:R-:W-:Y:S01]  /*0240*/  LOP3.LUT R6, R2, 0x80000000, RZ, 0xfc, !PT ;  /* 0x8000000002067812 */ /* 0x000fe200078efcff */
[----:B------:R-:W-:Y:S01]  /*0250*/  UMOV UR5, URZ ;  /* 0x000000ff00057c82 */ /* 0x000fe20008000000 */
[----:B------:R-:W-:-:S05]  /*0260*/  UMOV UR4, URZ ;  /* 0x000000ff00047c82 */ /* 0x000fca0008000000 */
.L_x_4:
[----:B0-----:R-:W-:Y:S02]  /*0270*/  IMAD.U32 R8, RZ, RZ, UR8 ;  /* 0x00000008ff087e24 */ /* 0x001fe4000f8e00ff */
[----:B------:R-:W-:-:S05]  /*0280*/  IMAD.U32 R9, RZ, RZ, UR9 ;  /* 0x00000009ff097e24 */ /* 0x000fca000f8e00ff */
[----:B------:R-:W2:Y:S01]  /*0290*/  LDG.E.CONSTANT R3, desc[UR6][R8.64] ;  /* 0x0000000608037981 */ /* 0x000ea2000c1e9900 */
[----:B------:R-:W-:Y:S01]  /*02a0*/  UIADD3 UR4, UPT, UPT, UR4, 0x1, URZ ;  /* 0x0000000104047890 */ /* 0x000fe2000fffe0ff */
[C---:B------:R-:W-:Y:S01]  /*02b0*/  ISETP.EQ.AND P0, PT, R11.reuse, RZ, PT ;  /* 0x000000ff0b00720c */ /* 0x040fe20003f02270 */
[----:B------:R-:W-:Y:S01]  /*02c0*/  UIADD3 UR8, UP1, UPT, UR8, 0x4, URZ ;  /* 0x0000000408087890 */ /* 0x000fe2000ff3e0ff */
[C---:B------:R-:W-:Y:S01]  /*02d0*/  ISETP.EQ.AND P1, PT, R11.reuse, 0x4, PT ;  /* 0x000000040b00780c */ /* 0x040fe20003f22270 */
[----:B------:R-:W-:Y:S01]  /*02e0*/  UISETP.NE.AND UP0, UPT, UR4, 0x6, UPT ;  /* 0x000000060400788c */ /* 0x000fe2000bf05270 */
[C---:B------:R-:W-:Y:S01]  /*02f0*/  ISETP.EQ.AND P2, PT, R11.reuse, 0x8, PT ;  /* 0x000000080b00780c */ /* 0x040fe20003f42270 */
[----:B------:R-:W-:Y:S01]  /*0300*/  UIADD3.X UR9, UPT, UPT, URZ, UR9, URZ, UP1, !UPT ;  /* 0x00000009ff097290 */ /* 0x000fe20008ffe4ff */
[C---:B------:R-:W-:Y:S02]  /*0310*/  ISETP.EQ.AND P3, PT, R11.reuse, 0xc, PT ;  /* 0x0000000c0b00780c */ /* 0x040fe40003f62270 */
[----:B------:R-:W-:-:S02]  /*0320*/  ISETP.EQ.AND P4, PT, R11, 0x10, PT ;  /* 0x000000100b00780c */ /* 0x000fc40003f82270 */
[C---:B------:R-:W-:Y:S01]  /*0330*/  ISETP.EQ.AND P5, PT, R11.reuse, 0x14, PT ;  /* 0x000000140b00780c */ /* 0x040fe20003fa2270 */
[----:B------:R-:W-:Y:S02]  /*0340*/  VIADD R11, R11, 0x4 ;  /* 0x000000040b0b7836 */ /* 0x000fe40000000000 */
[----:B--2---:R-:W-:-:S03]  /*0350*/  IMAD.WIDE.U32 R2, R3, R6, RZ ;  /* 0x0000000603027225 */ /* 0x004fc600078e00ff */
[----:B------:R-:W-:-:S04]  /*0360*/  IADD3 R2, P6, PT, R2, R0, RZ ;  /* 0x0000000002027210 */ /* 0x000fc80007fde0ff */
[----:B------:R-:W-:Y:S01]  /*0370*/  IADD3.X R0, PT, PT, R3, UR5, RZ, P6, !PT ;  /* 0x0000000503007c10 */ /* 0x000fe2000b7fe4ff */
[--C-:B------:R-:W-:Y:S02]  /*0380*/  @P0 IMAD.MOV.U32 R10, RZ, RZ, R2.reuse ;  /* 0x000000ffff0a0224 */ /* 0x100fe400078e0002 */
[--C-:B------:R-:W-:Y:S02]  /*0390*/  @P1 IMAD.MOV.U32 R12, RZ, RZ, R2.reuse ;  /* 0x000000ffff0c1224 */ /* 0x100fe400078e0002 */
[--C-:B------:R-:W-:Y:S02]  /*03a0*/  @P2 IMAD.MOV.U32 R13, RZ, RZ, R2.reuse ;  /* 0x000000ffff0d2224 */ /* 0x100fe400078e0002 */
[--C-:B------:R-:W-:Y:S02]  /*03b0*/  @P3 IMAD.MOV.U32 R14, RZ, RZ, R2.reuse ;  /* 0x000000ffff0e3224 */ /* 0x100fe400078e0002 */
[--C-:B------:R-:W-:Y:S02]  /*03c0*/  @P4 IMAD.MOV.U32 R15, RZ, RZ, R2.reuse ;  /* 0x000000ffff0f4224 */ /* 0x100fe400078e0002 */
[----:B------:R-:W-:Y:S01]  /*03d0*/  @P5 IMAD.MOV.U32 R16, RZ, RZ, R2 ;  /* 0x000000ffff105224 */ /* 0x000fe200078e0002 */
[----:B------:R-:W-:Y:S06]  /*03e0*/  BRA.U UP0, `(.L_x_4) ;  /* 0xfffffffd00a07547 */ /* 0x000fec000b83ffff */
[----:B------:R-:W-:Y:S01]  /*03f0*/  SHF.R.U32.HI R2, RZ, 0x17, R7 ;  /* 0x00000017ff027819 */ /* 0x000fe20000011607 */
[----:B------:R-:W-:Y:S03]  /*0400*/  BSSY.RECONVERGENT B2, `(.L_x_5) ;  /* 0x0000029000027945 */ /* 0x000fe60003800200 */
[C---:B------:R-:W-:Y:S02]  /*0410*/  LOP3.LUT R3, R2.reuse, 0xe0, RZ, 0xc0, !PT ;  /* 0x000000e002037812 */ /* 0x040fe400078ec0ff */
[----:B------:R-:W-:-:S03]  /*0420*/  LOP3.LUT P6, RZ, R2, 0x1f, RZ, 0xc0, !PT ;  /* 0x0000001f02ff7812 */ /* 0x000fc600078cc0ff */
[----:B------:R-:W-:-:S05]  /*0430*/  VIADD R3, R3, 0xffffff80 ;  /* 0xffffff8003037836 */ /* 0x000fca0000000000 */
[----:B------:R-:W-:-:S05]  /*0440*/  SHF.R.U32.HI R3, RZ, 0x5, R3 ;  /* 0x00000005ff037819 */ /* 0x000fca0000011603 */
[----:B------:R-:W-:-:S05]  /*0450*/  IMAD.U32 R8, R3, -0x4, RZ ;  /* 0xfffffffc03087824 */ /* 0x000fca00078e00ff */
[C---:B------:R-:W-:Y:S02]  /*0460*/  ISETP.EQ.AND P3, PT, R8.reuse, -0x18, PT ;  /* 0xffffffe80800780c */ /* 0x040fe40003f62270 */
[C---:B------:R-:W-:Y:S02]  /*0470*/  ISETP.EQ.AND P4, PT, R8.reuse, -0x14, PT ;  /* 0xffffffec0800780c */ /* 0x040fe40003f82270 */
[C---:B------:R-:W-:Y:S02]  /*0480*/  ISETP.EQ.AND P2, PT, R8.reuse, -0x10, PT ;  /* 0xfffffff00800780c */ /* 0x040fe40003f42270 */
[C---:B------:R-:W-:Y:S02]  /*0490*/  ISETP.EQ.AND P1, PT, R8.reuse, -0xc, PT ;  /* 0xfffffff40800780c */ /* 0x040fe40003f22270 */
[C---:B------:R-:W-:Y:S02]  /*04a0*/  ISETP.EQ.AND P0, PT, R8.reuse, -0x8, PT ;  /* 0xfffffff80800780c */ /* 0x040fe40003f02270 */
[----:B------:R-:W-:-:S03]  /*04b0*/  ISETP.EQ.AND P5, PT, R8, RZ, PT ;  /* 0x000000ff0800720c */ /* 0x000fc60003fa2270 */
[--C-:B------:R-:W-:Y:S01]  /*04c0*/  @P3 IMAD.MOV.U32 R3, RZ, RZ, R10.reuse ;  /* 0x000000ffff033224 */ /* 0x100fe200078e000a */
[C---:B------:R-:W-:Y:S01]  /*04d0*/  ISETP.EQ.AND P3, PT, R8.reuse, -0x4, PT ;  /* 0xfffffffc0800780c */ /* 0x040fe20003f62270 */
[----:B------:R-:W-:Y:S02]  /*04e0*/  @P4 IMAD.MOV.U32 R6, RZ, RZ, R10 ;  /* 0x000000ffff064224 */ /* 0x000fe400078e000a */
[----:B------:R-:W-:Y:S01]  /*04f0*/  @P4 IMAD.MOV.U32 R3, RZ, RZ, R12 ;  /* 0x000000ffff034224 */ /* 0x000fe200078e000c */
[----:B------:R-:W-:Y:S01]  /*0500*/  ISETP.EQ.AND P4, PT, R8, 0x4, PT ;  /* 0x000000040800780c */ /* 0x000fe20003f82270 */
[----:B------:R-:W-:Y:S02]  /*0510*/  @P2 IMAD.MOV.U32 R3, RZ, RZ, R13 ;  /* 0x000000ffff032224 */ /* 0x000fe400078e000d */
[----:B------:R-:W-:Y:S02]  /*0520*/  @P1 IMAD.MOV.U32 R3, RZ, RZ, R14 ;  /* 0x000000ffff031224 */ /* 0x000fe400078e000e */
[----:B------:R-:W-:-:S02]  /*0530*/  @P0 IMAD.MOV.U32 R3, RZ, RZ, R15 ;  /* 0x000000ffff030224 */ /* 0x000fc400078e000f */
[----:B------:R-:W-:Y:S02]  /*0540*/  @P2 IMAD.MOV.U32 R6, RZ, RZ, R12 ;  /* 0x000000ffff062224 */ /* 0x000fe400078e000c */
[----:B------:R-:W-:Y:S02]  /*0550*/  @P3 IMAD.MOV.U32 R3, RZ, RZ, R16 ;  /* 0x000000ffff033224 */ /* 0x000fe400078e0010 */
[----:B------:R-:W-:Y:S02]  /*0560*/  @P1 IMAD.MOV.U32 R6, RZ, RZ, R13 ;  /* 0x000000ffff061224 */ /* 0x000fe400078e000d */
[----:B------:R-:W-:Y:S02]  /*0570*/  @P5 IMAD.MOV.U32 R3, RZ, RZ, R0 ;  /* 0x000000ffff035224 */ /* 0x000fe400078e0000 */
[----:B------:R-:W-:Y:S02]  /*0580*/  @P0 IMAD.MOV.U32 R6, RZ, RZ, R14 ;  /* 0x000000ffff060224 */ /* 0x000fe400078e000e */
[----:B------:R-:W-:-:S02]  /*0590*/  @P3 IMAD.MOV.U32 R6, RZ, RZ, R15 ;  /* 0x000000ffff063224 */ /* 0x000fc400078e000f */
[----:B------:R-:W-:Y:S02]  /*05a0*/  @P5 IMAD.MOV.U32 R6, RZ, RZ, R16 ;  /* 0x000000ffff065224 */ /* 0x000fe400078e0010 */
[----:B------:R-:W-:Y:S02]  /*05b0*/  @P4 IMAD.MOV.U32 R6, RZ, RZ, R0 ;  /* 0x000000ffff064224 */ /* 0x000fe400078e0000 */
[----:B------:R-:W-:Y:S01]  /*05c0*/  IMAD.MOV.U32 R11, RZ, RZ, R3 ;  /* 0x000000ffff0b7224 */ /* 0x000fe200078e0003 */
[----:B------:R-:W-:Y:S06]  /*05d0*/  @!P6 BRA `(.L_x_6) ;  /* 0x00000000002ce947 */ /* 0x000fec0003800000 */
[----:B------:R-:W-:Y:S01]  /*05e0*/  @P2 MOV R3, R10 ;  /* 0x0000000a00032202 */ /* 0x000fe20000000f00 */
[----:B------:R-:W-:Y:S01]  /*05f0*/  @P1 IMAD.MOV.U32 R3, RZ, RZ, R12 ;  /* 0x000000ffff031224 */ /* 0x000fe200078e000c */
[----:B------:R-:W-:Y:S01]  /*0600*/  LOP3.LUT R2, R2, 0x1f, RZ, 0xc0, !PT ;  /* 0x0000001f02027812 */ /* 0x000fe200078ec0ff */
[----:B------:R-:W-:Y:S01]  /*0610*/  @P0 IMAD.MOV.U32 R3, RZ, RZ, R13 ;  /* 0x000000ffff030224 */ /* 0x000fe200078e000d */
[----:B------:R-:W-:Y:S01]  /*0620*/  ISETP.EQ.AND P0, PT, R8, 0x8, PT ;  /* 0x000000080800780c */ /* 0x000fe20003f02270 */
[----:B------:R-:W-:Y:S01]  /*0630*/  @P3 IMAD.MOV.U32 R3, RZ, RZ, R14 ;  /* 0x000000ffff033224 */ /* 0x000fe200078e000e */
[----:B------:R-:W-:Y:S01]  /*0640*/  SHF.L.W.U32.HI R11, R6, R2, R11 ;  /* 0x00000002060b7219 */ /* 0x000fe20000010e0b */
[----:B------:R-:W-:Y:S02]  /*0650*/  @P5 IMAD.MOV.U32 R3, RZ, RZ, R15 ;  /* 0x000000ffff035224 */ /* 0x000fe400078e000f */
[----:B------:R-:W-:-:S08]  /*0660*/  @P4 IMAD.MOV.U32 R3, RZ, RZ, R16 ;  /* 0x000000ffff034224 */ /* 0x000fd000078e0010 */
[----:B------:R-:W-:-:S05]  /*0670*/  @P0 IMAD.MOV.U32 R3, RZ, RZ, R0 ;  /* 0x000000ffff030224 */ /* 0x000fca00078e0000 */
[----:B------:R-:W-:-:S07]  /*0680*/  SHF.L.W.U32.HI R6, R3, R2, R6 ;  /* 0x0000000203067219 */ /* 0x000fce0000010e06 */
.L_x_6:
[----:B------:R-:W-:Y:S05]  /*0690*/  BSYNC.RECONVERGENT B2 ;  /* 0x0000000000027941 */ /* 0x000fea0003800200 */
.L_x_5:
[C---:B------:R-:W-:Y:S01]  /*06a0*/  SHF.L.W.U32.HI R10, R6.reuse, 0x2, R11 ;  /* 0x00000002060a7819 */ /* 0x040fe20000010e0b */
[----:B------:R-:W-:Y:S01]  /*06b0*/  IMAD.SHL.U32 R6, R6, 0x4, RZ ;  /* 0x0000000406067824 */ /* 0x000fe200078e00ff */
[----:B------:R-:W-:Y:S01]  /*06c0*/  UMOV UR4, 0x54442d19 ;  /* 0x54442d1900047882 */ /* 0x000fe20000000000 */
[----:B------:R-:W-:Y:S01]  /*06d0*/  UMOV UR5, 0x3bf921fb ;  /* 0x3bf921fb00057882 */ /* 0x000fe20000000000 */
[----:B------:R-:W-:Y:S02]  /*06e0*/  SHF.R.S32.HI R3, RZ, 0x1f, R10 ;  /* 0x0000001fff037819 */ /* 0x000fe4000001140a */
[----:B------:R-:W-:Y:S02]  /*06f0*/  ISETP.GE.AND P0, PT, R7, RZ, PT ;  /* 0x000000ff0700720c */ /* 0x000fe40003f06270 */
[C---:B------:R-:W-:Y:S02]  /*0700*/  LOP3.LUT R8, R3.reuse, R6, RZ, 0x3c, !PT ;  /* 0x0000000603087212 */ /* 0x040fe400078e3cff */
[----:B------:R-:W-:-:S02]  /*0710*/  LOP3.LUT R9, R3, R10, RZ, 0x3c, !PT ;  /* 0x0000000a03097212 */ /* 0x000fc400078e3cff */
[----:B------:R-:W-:Y:S02]  /*0720*/  SHF.R.U32.HI R0, RZ, 0x1e, R11 ;  /* 0x0000001eff007819 */ /* 0x000fe4000001160b */
[----:B------:R-:W0:Y:S01]  /*0730*/  I2F.F64.S64 R2, R8 ;  /* 0x0000000800027312 */ /* 0x000e220000301c00 */
[C---:B------:R-:W-:Y:S02]  /*0740*/  LOP3.LUT R6, R10.reuse, R7, RZ, 0x3c, !PT ;  /* 0x000000070a067212 */ /* 0x040fe400078e3cff */
[----:B------:R-:W-:Y:S02]  /*0750*/  LEA.HI R0, R10, R0, RZ, 0x1 ;  /* 0x000000000a007211 */ /* 0x000fe400078f08ff */
[----:B------:R-:W-:-:S03]  /*0760*/  ISETP.GE.AND P1, PT, R6, RZ, PT ;  /* 0x000000ff0600720c */ /* 0x000fc60003f26270 */
[----:B------:R-:W-:-:S04]  /*0770*/  IMAD.MOV R6, RZ, RZ, -R0 ;  /* 0x000000ffff067224 */ /* 0x000fc800078e0a00 */
[----:B------:R-:W-:Y:S01]  /*0780*/  @!P0 IMAD.MOV.U32 R0, RZ, RZ, R6 ;  /* 0x000000ffff008224 */ /* 0x000fe200078e0006 */
[----:B0-----:R-:W-:-:S10]  /*0790*/  DMUL R2, R2, UR4 ;  /* 0x0000000402027c28 */ /* 0x001fd40008000000 */
[----:B------:R-:W0:Y:S02]  /*07a0*/  F2F.F32.F64 R2, R2 ;  /* 0x0000000200027310 */ /* 0x000e240000301000 */
[----:B0-----:R-:W-:-:S07]  /*07b0*/  FSEL R6, -R2, R2, !P1 ;  /* 0x0000000202067208 */ /* 0x001fce0004800100 */
.L_x_3:
[----:B------:R-:W-:Y:S05]  /*07c0*/  BSYNC.RECONVERGENT B1 ;  /* 0x0000000000017941 */ /* 0x000fea0003800200 */
.L_x_2:
[----:B------:R-:W-:Y:S01]  /*07d0*/  LOP3.LUT R8, R0, 0x1, RZ, 0xc0, !PT ;  /* 0x0000000100087812 */ /* 0x000fe200078ec0ff */
[----:B------:R-:W-:Y:S02]  /*07e0*/  IMAD.MOV.U32 R2, RZ, RZ, 0x37cbac00 ;  /* 0x37cbac00ff027424 */ /* 0x000fe400078e00ff */
[----:B------:R-:W-:Y:S01]  /*07f0*/  FMUL R3, R6, R6 ;  /* 0x0000000606037220 */ /* 0x000fe20000400000 */
[----:B------:R-:W-:Y:S01]  /*0800*/  IMAD.MOV.U32 R9, RZ, RZ, 0x3effffff ;  /* 0x3effffffff097424 */ /* 0x000fe200078e00ff */
[----:B------:R-:W-:Y:S01]  /*0810*/  ISETP.NE.U32.AND P0, PT, R8, 0x1, PT ;  /* 0x000000010800780c */ /* 0x000fe20003f05070 */
[----:B------:R-:W-:Y:S02]  /*0820*/  IMAD.MOV.U32 R8, RZ, RZ, 0x3d2aaabb ;  /* 0x3d2aaabbff087424 */ /* 0x000fe400078e00ff */
[----:B------:R-:W-:Y:S01]  /*0830*/  FFMA R2, R3, R2, -0.0013887860113754868507 ;  /* 0xbab607ed03027423 */ /* 0x000fe20000000002 */
[----:B------:R-:W-:Y:S01]  /*0840*/  LOP3.LUT P1, RZ, R0, 0x2, RZ, 0xc0, !PT ;  /* 0x0000000200ff7812 */ /* 0x000fe2000782c0ff */
[----:B------:R-:W0:Y:S01]  /*0850*/  MUFU.RCP R10, R7 ;  /* 0x00000007000a7308 */ /* 0x000e220000001000 */
[----:B------:R-:W-:Y:S01]  /*0860*/  FSEL R9, -R9, -0.16666662693023681641, !P0 ;  /* 0xbe2aaaa809097808 */ /* 0x000fe20004000100 */
[----:B------:R-:W-:Y:S01]  /*0870*/  BSSY.RECONVERGENT B1, `(.L_x_1) ;  /* 0x0000014000017945 */ /* 0x000fe20003800200 */
[----:B------:R-:W-:-:S02]  /*0880*/  FSEL R2, R2, -0.00019574658654164522886, !P0 ;  /* 0xb94d415302027808 */ /* 0x000fc40004000000 */
[----:B------:R-:W-:Y:S02]  /*0890*/  FSEL R8, R8, 0.0083327032625675201416, !P0 ;  /* 0x3c0885e408087808 */ /* 0x000fe40004000000 */
[----:B------:R-:W-:-:S03]  /*08a0*/  FSEL R0, R6, 1, P0 ;  /* 0x3f80000006007808 */ /* 0x000fc60000000000 */
[----:B------:R-:W-:-:S04]  /*08b0*/  FFMA R2, R3, R2, R8 ;  /* 0x0000000203027223 */ /* 0x000fc80000000008 */
[C---:B------:R-:W-:Y:S01]  /*08c0*/  FFMA R2, R3.reuse, R2, R9 ;  /* 0x0000000203027223 */ /* 0x040fe20000000009 */
[----:B------:R-:W-:-:S04]  /*08d0*/  FFMA R3, R3, R0, RZ ;  /* 0x0000000003037223 */ /* 0x000fc800000000ff */
[----:B------:R-:W-:Y:S01]  /*08e0*/  FFMA R0, R3, R2, R0 ;  /* 0x0000000203007223 */ /* 0x000fe20000000000 */
[----:B0-----:R-:W-:-:S03]  /*08f0*/  FFMA R3, -R7, R10, 1 ;  /* 0x3f80000007037423 */ /* 0x001fc6000000010a */
[----:B------:R-:W-:Y:S01]  /*0900*/  @P1 FADD R0, RZ, -R0 ;  /* 0x80000000ff001221 */ /* 0x000fe20000000000 */
[----:B------:R-:W-:-:S03]  /*0910*/  FFMA R3, R10, R3, R10 ;  /* 0x000000030a037223 */ /* 0x000fc6000000000a */
[----:B------:R-:W0:Y:S01]  /*0920*/  FCHK P0, R0, R7 ;  /* 0x0000000700007302 */ /* 0x000e220000000000 */
[----:B------:R-:W-:-:S04]  /*0930*/  FFMA R2, R0, R3, RZ ;  /* 0x0000000300027223 */ /* 0x000fc800000000ff */
[----:B------:R-:W-:-:S04]  /*0940*/  FFMA R6, -R7, R2, R0 ;  /* 0x0000000207067223 */ /* 0x000fc80000000100 */
[----:B------:R-:W-:Y:S01]  /*0950*/  FFMA R3, R3, R6, R2 ;  /* 0x0000000603037223 */ /* 0x000fe20000000002 */
[----:B0-----:R-:W-:Y:S06]  /*0960*/  @!P0 BRA `(.L_x_7) ;  /* 0x0000000000108947 */ /* 0x001fec0003800000 */
[----:B------:R-:W-:Y:S01]  /*0970*/  IMAD.MOV.U32 R3, RZ, RZ, R0 ;  /* 0x000000ffff037224 */ /* 0x000fe200078e0000 */
[----:B------:R-:W-:-:S07]  /*0980*/  MOV R2, 0x9a0 ;  /* 0x000009a000027802 */ /* 0x000fce0000000f00 */
[----:B------:R-:W-:Y:S05]  /*0990*/  CALL.REL.NOINC `($__internal_0_$__cuda_sm3x_div_rn_noftz_f32_slowpath) ;  /* 0x0000000000147944 */ /* 0x000fea0003c00000 */
[----:B------:R-:W-:-:S07]  /*09a0*/  IMAD.MOV.U32 R3, RZ, RZ, R0 ;  /* 0x000000ffff037224 */ /* 0x000fce00078e0000 */
.L_x_7:
[----:B------:R-:W-:Y:S05]  /*09b0*/  BSYNC.RECONVERGENT B1 ;  /* 0x0000000000017941 */ /* 0x000fea0003800200 */
.L_x_1:
[----:B------:R-:W-:Y:S05]  /*09c0*/  BSYNC.RECONVERGENT B0 ;  /* 0x0000000000007941 */ /* 0x000fea0003800200 */
.L_x_0:
[----:B------:R-:W-:Y:S01]  /*09d0*/  STG.E desc[UR6][R4.64], R3 ;  /* 0x0000000304007986 */ /* 0x000fe2000c101906 */
[----:B------:R-:W-:Y:S05]  /*09e0*/  EXIT ;  /* 0x000000000000794d */ /* 0x000fea0003800000 */
        .weak           $__internal_0_$__cuda_sm3x_div_rn_noftz_f32_slowpath
        .type           $__internal_0_$__cuda_sm3x_div_rn_noftz_f32_slowpath,@function
        .size           $__internal_0_$__cuda_sm3x_div_rn_noftz_f32_slowpath,(.L_x_20 - $__internal_0_$__cuda_sm3x_div_rn_noftz_f32_slowpath)
$__internal_0_$__cuda_sm3x_div_rn_noftz_f32_slowpath:
[----:B------:R-:W-:Y:S01]  /*09f0*/  SHF.R.U32.HI R6, RZ, 0x17, R7 ;  /* 0x00000017ff067819 */ /* 0x000fe20000011607 */
[----:B------:R-:W-:Y:S01]  /*0a00*/  BSSY.RECONVERGENT B2, `(.L_x_8) ;  /* 0x0000063000027945 */ /* 0x000fe20003800200 */
[----:B------:R-:W-:Y:S02]  /*0a10*/  SHF.R.U32.HI R0, RZ, 0x17, R3 ;  /* 0x00000017ff007819 */ /* 0x000fe40000011603 */
[----:B------:R-:W-:Y:S02]  /*0a20*/  LOP3.LUT R6, R6, 0xff, RZ, 0xc0, !PT ;  /* 0x000000ff06067812 */ /* 0x000fe400078ec0ff */
[----:B------:R-:W-:-:S03]  /*0a30*/  LOP3.LUT R12, R0, 0xff, RZ, 0xc0, !PT ;  /* 0x000000ff000c7812 */ /* 0x000fc600078ec0ff */
[----:B------:R-:W-:Y:S02]  /*0a40*/  VIADD R9, R6, 0xffffffff ;  /* 0xffffffff06097836 */ /* 0x000fe40000000000 */
[----:B------:R-:W-:-:S03]  /*0a50*/  VIADD R10, R12, 0xffffffff ;  /* 0xffffffff0c0a7836 */ /* 0x000fc60000000000 */
[----:B------:R-:W-:-:S04]  /*0a60*/  ISETP.GT.U32.AND P0, PT, R9, 0xfd, PT ;  /* 0x000000fd0900780c */ /* 0x000fc80003f04070 */
[----:B------:R-:W-:-:S13]  /*0a70*/  ISETP.GT.U32.OR P0, PT, R10, 0xfd, P0 ;  /* 0x000000fd0a00780c */ /* 0x000fda0000704470 */
[----:B------:R-:W-:Y:S01]  /*0a80*/  @!P0 MOV R8, RZ ;  /* 0x000000ff00088202 */ /* 0x000fe20000000f00 */
[----:B------:R-:W-:Y:S06]  /*0a90*/  @!P0 BRA `(.L_x_9) ;  /* 0x0000000000608947 */ /* 0x000fec0003800000 */
[----:B------:R-:W-:Y:S01]  /*0aa0*/  FSETP.GTU.FTZ.AND P0, PT, |R3|, +INF , PT ;  /* 0x7f8000000300780b */ /* 0x000fe20003f1c200 */
[----:B------:R-:W-:Y:S01]  /*0ab0*/  IMAD.MOV.U32 R0, RZ, RZ, R7 ;  /* 0x000000ffff007224 */ /* 0x000fe200078e0007 */
[----:B------:R-:W-:-:S04]  /*0ac0*/  FSETP.GTU.FTZ.AND P1, PT, |R7|, +INF , PT ;  /* 0x7f8000000700780b */ /* 0x000fc80003f3c200 */
[----:B------:R-:W-:-:S13]  /*0ad0*/  PLOP3.LUT P0, PT, P0, P1, PT, 0xf8, 0x8f ;  /* 0x00000000008f781c */ /* 0x000fda0000703f70 */
[----:B------:R-:W-:Y:S05]  /*0ae0*/  @P0 BRA `(.L_x_10) ;  /* 0x00000004004c0947 */ /* 0x000fea0003800000 */
[----:B------:R-:W-:-:S13]  /*0af0*/  LOP3.LUT P0, RZ, R7, 0x7fffffff, R3, 0xc8, !PT ;  /* 0x7fffffff07ff7812 */ /* 0x000fda000780c803 */
[----:B------:R-:W-:Y:S05]  /*0b00*/  @!P0 BRA `(.L_x_11) ;  /* 0x00000004003c8947 */ /* 0x000fea0003800000 */
[C---:B------:R-:W-:Y:S02]  /*0b10*/  FSETP.NEU.FTZ.AND P1, PT, |R3|.reuse, +INF , PT ;  /* 0x7f8000000300780b */ /* 0x040fe40003f3d200 */
[----:B------:R-:W-:Y:S02]  /*0b20*/  FSETP.NEU.FTZ.AND P0, PT, |R0|, +INF , PT ;  /* 0x7f8000000000780b */ /* 0x000fe40003f1d200 */
[----:B------:R-:W-:-:S11]  /*0b30*/  FSETP.NEU.FTZ.AND P2, PT, |R3|, +INF , PT ;  /* 0x7f8000000300780b */ /* 0x000fd60003f5d200 */
[----:B------:R-:W-:Y:S05]  /*0b40*/  @!P0 BRA !P1, `(.L_x_11) ;  /* 0x00000004002c8947 */ /* 0x000fea0004800000 */
[----:B------:R-:W-:-:S04]  /*0b50*/  LOP3.LUT P1, RZ, R3, 0x7fffffff, RZ, 0xc0, !PT ;  /* 0x7fffffff03ff7812 */ /* 0x000fc8000782c0ff */
[----:B------:R-:W-:-:S13]  /*0b60*/  PLOP3.LUT P0, PT, P0, P1, PT, 0x2f, 0xf2 ;  /* 0x0000000000f2781c */ /* 0x000fda0000702577 */
[----:B------:R-:W-:Y:S05]  /*0b70*/  @P0 BRA `(.L_x_12) ;  /* 0x0000000400180947 */ /* 0x000fea0003800000 */
[----:B------:R-:W-:-:S04]  /*0b80*/  LOP3.LUT P0, RZ, R7, 0x7fffffff, RZ, 0xc0, !PT ;  /* 0x7fffffff07ff7812 */ /* 0x000fc8000780c0ff */
[----:B------:R-:W-:-:S13]  /*0b90*/  PLOP3.LUT P0, PT, P2, P0, PT, 0x2f, 0xf2 ;  /* 0x0000000000f2781c */ /* 0x000fda0001700577 */
[----:B------:R-:W-:Y:S05]  /*0ba0*/  @P0 BRA `(.L_x_13) ;  /* 0x0000000400000947 */ /* 0x000fea0003800000 */
[----:B------:R-:W-:Y:S02]  /*0bb0*/  ISETP.GE.AND P0, PT, R10, RZ, PT ;  /* 0x000000ff0a00720c */ /* 0x000fe40003f06270 */
[----:B------:R-:W-:-:S11]  /*0bc0*/  ISETP.GE.AND P1, PT, R9, RZ, PT ;  /* 0x000000ff0900720c */ /* 0x000fd60003f26270 */
[----:B------:R-:W-:Y:S02]  /*0bd0*/  @P0 IMAD.MOV.U32 R8, RZ, RZ, RZ ;  /* 0x000000ffff080224 */ /* 0x000fe400078e00ff */
[----:B------:R-:W-:Y:S01]  /*0be0*/  @!P0 FFMA R3, R3, 1.84467440737095516160e+19, RZ ;  /* 0x5f80000003038823 */ /* 0x000fe200000000ff */
[----:B------:R-:W-:Y:S02]  /*0bf0*/  @!P0 IMAD.MOV.U32 R8, RZ, RZ, -0x40 ;  /* 0xffffffc0ff088424 */ /* 0x000fe400078e00ff */
[----:B------:R-:W-:Y:S02]  /*0c00*/  @!P1 FFMA R7, R0, 1.84467440737095516160e+19, RZ ;  /* 0x5f80000000079823 */ /* 0x000fe400000000ff */
[----:B------:R-:W-:-:S07]  /*0c10*/  @!P1 VIADD R8, R8, 0x40 ;  /* 0x0000004008089836 */ /* 0x000fce0000000000 */
.L_x_9:
[----:B------:R-:W-:Y:S01]  /*0c20*/  LEA R0, R6, 0xc0800000, 0x17 ;  /* 0xc080000006007811 */ /* 0x000fe200078eb8ff */
[----:B------:R-:W-:Y:S04]  /*0c30*/  BSSY.RECONVERGENT B3, `(.L_x_14) ;  /* 0x0000036000037945 */ /* 0x000fe80003800200 */
[----:B------:R-:W-:Y:S02]  /*0c40*/  IMAD.IADD R9, R7, 0x1, -R0 ;  /* 0x0000000107097824 */ /* 0x000fe400078e0a00 */
[----:B------:R-:W-:Y:S02]  /*0c50*/  VIADD R7, R12, 0xffffff81 ;  /* 0xffffff810c077836 */ /* 0x000fe40000000000 */
[----:B------:R-:W0:Y:S01]  /*0c60*/  MUFU.RCP R10, R9 ;  /* 0x00000009000a7308 */ /* 0x000e220000001000 */
[----:B------:R-:W-:Y:S01]  /*0c70*/  FADD.FTZ R11, -R9, -RZ ;  /* 0x800000ff090b7221 */ /* 0x000fe20000010100 */
[C---:B------:R-:W-:Y:S01]  /*0c80*/  IMAD R0, R7.reuse, -0x800000, R3 ;  /* 0xff80000007007824 */ /* 0x040fe200078e0203 */
[----:B------:R-:W-:-:S05]  /*0c90*/  IADD3 R7, PT, PT, R7, 0x7f, -R6 ;  /* 0x0000007f07077810 */ /* 0x000fca0007ffe806 */
[----:B------:R-:W-:Y:S02]  /*0ca0*/  IMAD.IADD R7, R7, 0x1, R8 ;  /* 0x0000000107077824 */ /* 0x000fe400078e0208 */
[----:B0-----:R-:W-:-:S04]  /*0cb0*/  FFMA R13, R10, R11, 1 ;  /* 0x3f8000000a0d7423 */ /* 0x001fc8000000000b */
[----:B------:R-:W-:-:S04]  /*0cc0*/  FFMA R12, R10, R13, R10 ;  /* 0x0000000d0a0c7223 */ /* 0x000fc8000000000a */
[----:B------:R-:W-:-:S04]  /*0cd0*/  FFMA R3, R0, R12, RZ ;  /* 0x0000000c00037223 */ /* 0x000fc800000000ff */
[----:B------:R-:W-:-:S04]  /*0ce0*/  FFMA R10, R11, R3, R0 ;  /* 0x000000030b0a7223 */ /* 0x000fc80000000000 */
[----:B------:R-:W-:-:S04]  /*0cf0*/  FFMA R13, R12, R10, R3 ;  /* 0x0000000a0c0d7223 */ /* 0x000fc80000000003 */
[----:B------:R-:W-:-:S04]  /*0d00*/  FFMA R10, R11, R13, R0 ;  /* 0x0000000d0b0a7223 */ /* 0x000fc80000000000 */
[----:B------:R-:W-:-:S05]  /*0d10*/  FFMA R0, R12, R10, R13 ;  /* 0x0000000a0c007223 */ /* 0x000fca000000000d */
[----:B------:R-:W-:-:S04]  /*0d20*/  SHF.R.U32.HI R3, RZ, 0x17, R0 ;  /* 0x00000017ff037819 */ /* 0x000fc80000011600 */
[----:B------:R-:W-:-:S05]  /*0d30*/  LOP3.LUT R3, R3, 0xff, RZ, 0xc0, !PT ;  /* 0x000000ff03037812 */ /* 0x000fca00078ec0ff */
[----:B------:R-:W-:-:S04]  /*0d40*/  IMAD.IADD R9, R3, 0x1, R7 ;  /* 0x0000000103097824 */ /* 0x000fc800078e0207 */
[----:B------:R-:W-:-:S05]  /*0d50*/  VIADD R3, R9, 0xffffffff ;  /* 0xffffffff09037836 */ /* 0x000fca0000000000 */
[----:B------:R-:W-:-:S13]  /*0d60*/  ISETP.GE.U32.AND P0, PT, R3, 0xfe, PT ;  /* 0x000000fe0300780c */ /* 0x000fda0003f06070 */
[----:B------:R-:W-:Y:S05]  /*0d70*/  @!P0 BRA `(.L_x_15) ;  /* 0x0000000000808947 */ /* 0x000fea0003800000 */
[----:B------:R-:W-:-:S13]  /*0d80*/  ISETP.GT.AND P0, PT, R9, 0xfe, PT ;  /* 0x000000fe0900780c */ /* 0x000fda0003f04270 */
[----:B------:R-:W-:Y:S05]  /*0d90*/  @P0 BRA `(.L_x_16) ;  /* 0x00000000006c0947 */ /* 0x000fea0003800000 */
[----:B------:R-:W-:-:S13]  /*0da0*/  ISETP.GE.AND P0, PT, R9, 0x1, PT ;  /* 0x000000010900780c */ /* 0x000fda0003f06270 */
[----:B------:R-:W-:Y:S05]  /*0db0*/  @P0 BRA `(.L_x_17) ;  /* 0x0000000000740947 */ /* 0x000fea0003800000 */
[----:B------:R-:W-:Y:S02]  /*0dc0*/  ISETP.GE.AND P0, PT, R9, -0x18, PT ;  /* 0xffffffe80900780c */ /* 0x000fe40003f06270 */
[----:B------:R-:W-:-:S11]  /*0dd0*/  LOP3.LUT R0, R0, 0x80000000, RZ, 0xc0, !PT ;  /* 0x8000000000007812 */ /* 0x000fd600078ec0ff */
[----:B------:R-:W-:Y:S05]  /*0de0*/  @!P0 BRA `(.L_x_17) ;  /* 0x0000000000688947 */ /* 0x000fea0003800000 */
[CCC-:B------:R-:W-:Y:S01]  /*0df0*/  FFMA.RZ R3, R12.reuse, R10.reuse, R13.reuse ;  /* 0x0000000a0c037223 */ /* 0x1c0fe2000000c00d */
[C---:B------:R-:W-:Y:S02]  /*0e00*/  VIADD R8, R9.reuse, 0x20 ;  /* 0x0000002009087836 */ /* 0x040fe40000000000 */
[CCC-:B------:R-:W-:Y:S01]  /*0e10*/  FFMA.RM R6, R12.reuse, R10.reuse, R13.reuse ;  /* 0x0000000a0c067223 */ /* 0x1c0fe2000000400d */
[----:B------:R-:W-:Y:S02]  /*0e20*/  ISETP.NE.AND P2, PT, R9, RZ, PT ;  /* 0x000000ff0900720c */ /* 0x000fe40003f45270 */
[----:B------:R-:W-:Y:S01]  /*0e30*/  LOP3.LUT R7, R3, 0x7fffff, RZ, 0xc0, !PT ;  /* 0x007fffff03077812 */ /* 0x000fe200078ec0ff */
[----:B------:R-:W-:Y:S01]  /*0e40*/  FFMA.RP R3, R12, R10, R13 ;  /* 0x0000000a0c037223 */ /* 0x000fe2000000800d */
[----:B------:R-:W-:Y:S01]  /*0e50*/  ISETP.NE.AND P1, PT, R9, RZ, PT ;  /* 0x000000ff0900720c */ /* 0x000fe20003f25270 */
[----:B------:R-:W-:Y:S01]  /*0e60*/  IMAD.MOV R9, RZ, RZ, -R9 ;  /* 0x000000ffff097224 */ /* 0x000fe200078e0a09 */
[----:B------:R-:W-:-:S02]  /*0e70*/  LOP3.LUT R7, R7, 0x800000, RZ, 0xfc, !PT ;  /* 0x0080000007077812 */ /* 0x000fc400078efcff */
[----:B------:R-:W-:Y:S02]  /*0e80*/  FSETP.NEU.FTZ.AND P0, PT, R3, R6, PT ;  /* 0x000000060300720b */ /* 0x000fe40003f1d000 */
[----:B------:R-:W-:Y:S02]  /*0e90*/  SHF.L.U32 R8, R7, R8, RZ ;  /* 0x0000000807087219 */ /* 0x000fe400000006ff */
[----:B------:R-:W-:Y:S02]  /*0ea0*/  SEL R6, R9, RZ, P2 ;  /* 0x000000ff09067207 */ /* 0x000fe40001000000 */
[----:B------:R-:W-:Y:S02]  /*0eb0*/  ISETP.NE.AND P1, PT, R8, RZ, P1 ;  /* 0x000000ff0800720c */ /* 0x000fe40000f25270 */
[----:B------:R-:W-:Y:S02]  /*0ec0*/  SHF.R.U32.HI R6, RZ, R6, R7 ;  /* 0x00000006ff067219 */ /* 0x000fe40000011607 */
[----:B------:R-:W-:-:S02]  /*0ed0*/  PLOP3.LUT P0, PT, P0, P1, PT, 0xf8, 0x8f ;  /* 0x00000000008f781c */ /* 0x000fc40000703f70 */
[----:B------:R-:W-:Y:S02]  /*0ee0*/  SHF.R.U32.HI R8, RZ, 0x1, R6 ;  /* 0x00000001ff087819 */ /* 0x000fe40000011606 */
[----:B------:R-:W-:-:S04]  /*0ef0*/  SEL R3, RZ, 0x1, !P0 ;  /* 0x00000001ff037807 */ /* 0x000fc80004000000 */
[----:B------:R-:W-:-:S04]  /*0f00*/  LOP3.LUT R3, R3, 0x1, R8, 0xf8, !PT ;  /* 0x0000000103037812 */ /* 0x000fc800078ef808 */
[----:B------:R-:W-:-:S05]  /*0f10*/  LOP3.LUT R3, R3, R6, RZ, 0xc0, !PT ;  /* 0x0000000603037212 */ /* 0x000fca00078ec0ff */
[----:B------:R-:W-:-:S05]  /*0f20*/  IMAD.IADD R3, R8, 0x1, R3 ;  /* 0x0000000108037824 */ /* 0x000fca00078e0203 */
[----:B------:R-:W-:Y:S01]  /*0f30*/  LOP3.LUT R0, R3, R0, RZ, 0xfc, !PT ;  /* 0x0000000003007212 */ /* 0x000fe200078efcff */
[----:B------:R-:W-:Y:S06]  /*0f40*/  BRA `(.L_x_17) ;  /* 0x0000000000107947 */ /* 0x000fec0003800000 */
.L_x_16:
[----:B------:R-:W-:-:S04]  /*0f50*/  LOP3.LUT R0, R0, 0x80000000, RZ, 0xc0, !PT ;  /* 0x8000000000007812 */ /* 0x000fc800078ec0ff */
[----:B------:R-:W-:Y:S01]  /*0f60*/  LOP3.LUT R0, R0, 0x7f800000, RZ, 0xfc, !PT ;  /* 0x7f80000000007812 */ /* 0x000fe200078efcff */
[----:B------:R-:W-:Y:S06]  /*0f70*/  BRA `(.L_x_17) ;  /* 0x0000000000047947 */ /* 0x000fec0003800000 */
.L_x_15:
[----:B------:R-:W-:-:S07]  /*0f80*/  IMAD R0, R7, 0x800000, R0 ;  /* 0x0080000007007824 */ /* 0x000fce00078e0200 */
.L_x_17:
[----:B------:R-:W-:Y:S05]  /*0f90*/  BSYNC.RECONVERGENT B3 ;  /* 0x0000000000037941 */ /* 0x000fea0003800200 */
.L_x_14:
[----:B------:R-:W-:Y:S05]  /*0fa0*/  BRA `(.L_x_18) ;  /* 0x0000000000207947 */ /* 0x000fea0003800000 */
.L_x_13:
[----:B------:R-:W-:-:S04]  /*0fb0*/  LOP3.LUT R0, R7, 0x80000000, R3, 0x48, !PT ;  /* 0x8000000007007812 */ /* 0x000fc800078e4803 */
[----:B------:R-:W-:Y:S01]  /*0fc0*/  LOP3.LUT R0, R0, 0x7f800000, RZ, 0xfc, !PT ;  /* 0x7f80000000007812 */ /* 0x000fe200078efcff */
[----:B------:R-:W-:Y:S06]  /*0fd0*/  BRA `(.L_x_18) ;  /* 0x0000000000147947 */ /* 0x000fec0003800000 */
.L_x_12:
[----:B------:R-:W-:Y:S01]  /*0fe0*/  LOP3.LUT R0, R7, 0x80000000, R3, 0x48, !PT ;  /* 0x8000000007007812 */ /* 0x000fe200078e4803 */
[----:B------:R-:W-:Y:S06]  /*0ff0*/  BRA `(.L_x_18) ;  /* 0x00000000000c7947 */ /* 0x000fec0003800000 */
.L_x_11:
[----:B------:R-:W0:Y:S01]  /*1000*/  MUFU.RSQ R0, -QNAN ;  /* 0xffc0000000007908 */ /* 0x000e220000001400 */
[----:B------:R-:W-:Y:S05]  /*1010*/  BRA `(.L_x_18) ;  /* 0x0000000000047947 */ /* 0x000fea0003800000 */
.L_x_10:
[----:B------:R-:W-:-:S07]  /*1020*/  FADD.FTZ R0, R3, R0 ;  /* 0x0000000003007221 */ /* 0x000fce0000010000 */
.L_x_18:
[----:B------:R-:W-:Y:S05]  /*1030*/  BSYNC.RECONVERGENT B2 ;  /* 0x0000000000027941 */ /* 0x000fea0003800200 */
.L_x_8:
[----:B------:R-:W-:-:S04]  /*1040*/  IMAD.MOV.U32 R3, RZ, RZ, 0x0 ;  /* 0x00000000ff037424 */ /* 0x000fc800078e00ff */
[----:B0-----:R-:W-:Y:S05]  /*1050*/  RET.REL.NODEC R2 `(sincGovaluate) ;  /* 0xffffffec02e87950 */ /* 0x001fea0003c3ffff */
.L_x_19:
[----:B------:R-:W-:-:S00]  /*1060*/  BRA `(.L_x_19) ;  /* 0xfffffffc00fc7947 */ /* 0x000fc0000383ffff */
[----:B------:R-:W-:-:S00]  /*1070*/  NOP ;  /* 0x0000000000007918 */ /* 0x000fc00000000000 */
        /* <DEDUP_REMOVED lines=8> */
.L_x_20:


//--------------------- .nv.global.init           --------------------------
	.section	.nv.global.init,"aw",@progbits
	.align	4
.nv.global.init:
	.type		__cudart_i2opi_f,@object
	.size		__cudart_i2opi_f,(.L_0 - __cudart_i2opi_f)
__cudart_i2opi_f:
        /*0000*/ 	.byte	0x41, 0x90, 0x43, 0x3c, 0x99, 0x95, 0x62, 0xdb, 0xc0, 0xdd, 0x34, 0xf5, 0xd1, 0x57, 0x27, 0xfc
        /*0010*/ 	.byte	0x29, 0x15, 0x44, 0x4e, 0x6e, 0x83, 0xf9, 0xa2
.L_0:


//--------------------- .nv.shared.reserved.0     --------------------------
	.section	.nv.shared.reserved.0,"aw",@nobits
	.weak		__nv_reservedSMEM_offset_0_alias
	.size		__nv_reservedSMEM_offset_0_alias, 0, 64
	.other		__nv_reservedSMEM_offset_0_alias,@"STO_CUDA_RESERVED_SHARED STV_DEFAULT"
__nv_reservedSMEM_offset_0_alias:
	.zero		0
	.zero		64


//--------------------- .nv.constant0.sincGovaluate --------------------------
	.section	.nv.constant0.sincGovaluate,"a",@progbits
	.sectionflags	@""
	.align	4
.nv.constant0.sincGovaluate:
	.zero		908


//--------------------- SYMBOLS --------------------------

	.type		.nv.reservedSmem.offset0,@object
	.size		.nv.reservedSmem.offset0,0x4
